//
// Generated by NVIDIA NVVM Compiler
//
// Compiler Build ID: CL-36424714
// Cuda compilation tools, release 13.0, V13.0.88
// Based on NVVM 20.0.0
//

.version 9.0
.target sm_100
.address_size 64

	// .globl	_Z11LargeKernellPfS_

.visible .entry _Z11LargeKernellPfS_(
	.param .u64 _Z11LargeKernellPfS__param_0,
	.param .u64 .ptr .align 1 _Z11LargeKernellPfS__param_1,
	.param .u64 .ptr .align 1 _Z11LargeKernellPfS__param_2
)
{
	.reg .b32 	%r<5>;
	.reg .b32 	%f<4>;
	.reg .b64 	%rd<8>;

	ld.param.u64 	%rd1, [_Z11LargeKernellPfS__param_1];
	ld.param.u64 	%rd2, [_Z11LargeKernellPfS__param_2];
	cvta.to.global.u64 	%rd3, %rd2;
	cvta.to.global.u64 	%rd4, %rd1;
	mov.u32 	%r1, %ctaid.x;
	mov.u32 	%r2, %ntid.x;
	mov.u32 	%r3, %tid.x;
	mad.lo.s32 	%r4, %r1, %r2, %r3;
	mul.wide.u32 	%rd5, %r4, 4;
	add.s64 	%rd6, %rd4, %rd5;
	ld.global.f32 	%f1, [%rd6];
	add.f32 	%f2, %f1, 0f3F800000;
	mul.f32 	%f3, %f2, 0f3F000000;
	add.s64 	%rd7, %rd3, %rd5;
	st.global.f32 	[%rd7], %f3;
	ret;

}
	// .globl	_Z6KernellPfS_S_S_
.visible .entry _Z6KernellPfS_S_S_(
	.param .u64 _Z6KernellPfS_S_S__param_0,
	.param .u64 .ptr .align 1 _Z6KernellPfS_S_S__param_1,
	.param .u64 .ptr .align 1 _Z6KernellPfS_S_S__param_2,
	.param .u64 .ptr .align 1 _Z6KernellPfS_S_S__param_3,
	.param .u64 .ptr .align 1 _Z6KernellPfS_S_S__param_4
)
{
	.reg .b32 	%r<5>;
	.reg .b32 	%f<4>;
	.reg .b64 	%rd<8>;

	ld.param.u64 	%rd1, [_Z6KernellPfS_S_S__param_1];
	ld.param.u64 	%rd2, [_Z6KernellPfS_S_S__param_2];
	cvta.to.global.u64 	%rd3, %rd2;
	cvta.to.global.u64 	%rd4, %rd1;
	mov.u32 	%r1, %ctaid.x;
	mov.u32 	%r2, %ntid.x;
	mov.u32 	%r3, %tid.x;
	mad.lo.s32 	%r4, %r1, %r2, %r3;
	mul.wide.u32 	%rd5, %r4, 4;
	add.s64 	%rd6, %rd4, %rd5;
	ld.global.f32 	%f1, [%rd6];
	add.f32 	%f2, %f1, 0f3F800000;
	mul.f32 	%f3, %f2, 0f3F000000;
	add.s64 	%rd7, %rd3, %rd5;
	st.global.f32 	[%rd7], %f3;
	ret;

}


// ===== COMPILED SASS (sm_100) =====

	.target	sm_100

	.elftype	@"ET_EXEC"


//--------------------- .note.nv.tkinfo           --------------------------
	.section	.note.nv.tkinfo,"",@"SHT_NOTE"
	.sectionflags	@"SHF_NOTE_NV_TKINFO"
	.tkinfo
        /*0018*/ 	.word	0x00000002
        /*0030*/ 	.string	""
        /*0030*/ 	.string	"ptxas"
        /*0030*/ 	.string	"Cuda compilation tools, release 13.0, V13.0.88"
        /*0030*/ 	.string	"Build cuda_13.0.r13.0/compiler.36424714_0"
        /*0030*/ 	.string	"-arch sm_100 -m 64 "



//--------------------- .note.nv.cuinfo           --------------------------
	.section	.note.nv.cuinfo,"",@"SHT_NOTE"
	.sectionflags	@"SHF_NOTE_NV_CUINFO"
        /*0018*/ 	.short	0x0002
        /*001a*/ 	.short	0x0064
        /*001c*/ 	.short	0x0082
	.zero		2


//--------------------- .nv.info                  --------------------------
	.section	.nv.info,"",@"SHT_CUDA_INFO"
	.align	4


	//----- nvinfo : EIATTR_REGCOUNT
	.align		4
        /*0000*/ 	.byte	0x04, 0x2f
        /*0002*/ 	.short	(.L_1 - .L_0)
	.align		4
.L_0:
        /*0004*/ 	.word	index@(_Z11LargeKernellPfS_)
        /*0008*/ 	.word	0x0000000a


	//----- nvinfo : EIATTR_FRAME_SIZE
	.align		4
.L_1:
        /*000c*/ 	.byte	0x04, 0x11
        /*000e*/ 	.short	(.L_3 - .L_2)
	.align		4
.L_2:
        /*0010*/ 	.word	index@(_Z11LargeKernellPfS_)
        /*0014*/ 	.word	0x00000000


	//----- nvinfo : EIATTR_REGCOUNT
	.align		4
.L_3:
        /*0018*/ 	.byte	0x04, 0x2f
        /*001a*/ 	.short	(.L_5 - .L_4)
	.align		4
.L_4:
        /*001c*/ 	.word	index@(_Z6KernellPfS_S_S_)
        /*0020*/ 	.word	0x0000000a


	//----- nvinfo : EIATTR_FRAME_SIZE
	.align		4
.L_5:
        /*0024*/ 	.byte	0x04, 0x11
        /*0026*/ 	.short	(.L_7 - .L_6)
	.align		4
.L_6:
        /*0028*/ 	.word	index@(_Z6KernellPfS_S_S_)
        /*002c*/ 	.word	0x00000000


	//----- nvinfo : EIATTR_MIN_STACK_SIZE
	.align		4
.L_7:
        /*0030*/ 	.byte	0x04, 0x12
        /*0032*/ 	.short	(.L_9 - .L_8)
	.align		4
.L_8:
        /*0034*/ 	.word	index@(_Z6KernellPfS_S_S_)
        /*0038*/ 	.word	0x00000000


	//----- nvinfo : EIATTR_MIN_STACK_SIZE
	.align		4
.L_9:
        /*003c*/ 	.byte	0x04, 0x12
        /*003e*/ 	.short	(.L_11 - .L_10)
	.align		4
.L_10:
        /*0040*/ 	.word	index@(_Z11LargeKernellPfS_)
        /*0044*/ 	.word	0x00000000
.L_11:


//--------------------- .nv.compat                --------------------------
	.section	.nv.compat,"",@"SHT_CUDA_COMPAT_INFO"
	.align	4
        /*0000*/ 	.byte	0x02, 0x09, 0x00, 0x00, 0x02, 0x02, 0x01, 0x00, 0x02, 0x05, 0x05, 0x00, 0x03, 0x07, 0x01, 0x01
        /*0010*/ 	.byte	0x02, 0x03, 0x00, 0x00, 0x02, 0x06, 0x01, 0x00, 0x04, 0x0b, 0x08, 0x00, 0x09, 0x00, 0x00, 0x00
        /*0020*/ 	.byte	0x00, 0x00, 0x00, 0x00


//--------------------- .nv.info._Z6KernellPfS_S_S_ --------------------------
	.section	.nv.info._Z6KernellPfS_S_S_,"",@"SHT_CUDA_INFO"
	.sectionflags	@""
	.align	4


	//----- nvinfo : EIATTR_CUDA_API_VERSION
	.align		4
        /*0000*/ 	.byte	0x04, 0x37
        /*0002*/ 	.short	(.L_13 - .L_12)
.L_12:
        /*0004*/ 	.word	0x00000082


	//----- nvinfo : EIATTR_KPARAM_INFO
	.align		4
.L_13:
        /*0008*/ 	.byte	0x04, 0x17
        /*000a*/ 	.short	(.L_15 - .L_14)
.L_14:
        /*000c*/ 	.word	0x00000000
        /*0010*/ 	.short	0x0004
        /*0012*/ 	.short	0x0020
        /*0014*/ 	.byte	0x00, 0xf5, 0x21, 0x00


	//----- nvinfo : EIATTR_KPARAM_INFO
	.align		4
.L_15:
        /*0018*/ 	.byte	0x04, 0x17
        /*001a*/ 	.short	(.L_17 - .L_16)
.L_16:
        /*001c*/ 	.word	0x00000000
        /*0020*/ 	.short	0x0003
        /*0022*/ 	.short	0x0018
        /*0024*/ 	.byte	0x00, 0xf5, 0x21, 0x00


	//----- nvinfo : EIATTR_KPARAM_INFO
	.align		4
.L_17:
        /*0028*/ 	.byte	0x04, 0x17
        /*002a*/ 	.short	(.L_19 - .L_18)
.L_18:
        /*002c*/ 	.word	0x00000000
        /*0030*/ 	.short	0x0002
        /*0032*/ 	.short	0x0010
        /*0034*/ 	.byte	0x00, 0xf5, 0x21, 0x00


	//----- nvinfo : EIATTR_KPARAM_INFO
	.align		4
.L_19:
        /*0038*/ 	.byte	0x04, 0x17
        /*003a*/ 	.short	(.L_21 - .L_20)
.L_20:
        /*003c*/ 	.word	0x00000000
        /*0040*/ 	.short	0x0001
        /*0042*/ 	.short	0x0008
        /*0044*/ 	.byte	0x00, 0xf5, 0x21, 0x00


	//----- nvinfo : EIATTR_KPARAM_INFO
	.align		4
.L_21:
        /*0048*/ 	.byte	0x04, 0x17
        /*004a*/ 	.short	(.L_23 - .L_22)
.L_22:
        /*004c*/ 	.word	0x00000000
        /*0050*/ 	.short	0x0000
        /*0052*/ 	.short	0x0000
        /*0054*/ 	.byte	0x00, 0xf0, 0x21, 0x00


	//----- nvinfo : EIATTR_SPARSE_MMA_MASK
	.align		4
.L_23:
        /*0058*/ 	.byte	0x03, 0x50
        /*005a*/ 	.short	0x0000


	//----- nvinfo : EIATTR_MAXREG_COUNT
	.align		4
        /*005c*/ 	.byte	0x03, 0x1b
        /*005e*/ 	.short	0x00ff


	//----- nvinfo : EIATTR_MERCURY_ISA_VERSION
	.align		4
        /*0060*/ 	.byte	0x03, 0x5f
        /*0062*/ 	.short	0x0101


	//----- nvinfo : EIATTR_VRC_CTA_INIT_COUNT
	.align		4
        /*0064*/ 	.byte	0x02, 0x4a
	.zero		1
	.zero		1


	//----- nvinfo : EIATTR_EXIT_INSTR_OFFSETS
	.align		4
        /*0068*/ 	.byte	0x04, 0x1c
        /*006a*/ 	.short	(.L_25 - .L_24)


	//   ....[0]....
.L_24:
        /*006c*/ 	.word	0x000000e0


	//----- nvinfo : EIATTR_CBANK_PARAM_SIZE
	.align		4
.L_25:
        /*0070*/ 	.byte	0x03, 0x19
        /*0072*/ 	.short	0x0028


	//----- nvinfo : EIATTR_PARAM_CBANK
	.align		4
        /*0074*/ 	.byte	0x04, 0x0a
        /*0076*/ 	.short	(.L_27 - .L_26)
	.align		4
.L_26:
        /*0078*/ 	.word	index@(.nv.constant0._Z6KernellPfS_S_S_)
        /*007c*/ 	.short	0x0380
        /*007e*/ 	.short	0x0028


	//----- nvinfo : EIATTR_SW_WAR
	.align		4
.L_27:
        /*0080*/ 	.byte	0x04, 0x36
        /*0082*/ 	.short	(.L_29 - .L_28)
.L_28:
        /*0084*/ 	.word	0x00000008
.L_29:


//--------------------- .nv.info._Z11LargeKernellPfS_ --------------------------
	.section	.nv.info._Z11LargeKernellPfS_,"",@"SHT_CUDA_INFO"
	.sectionflags	@""
	.align	4


	//----- nvinfo : EIATTR_CUDA_API_VERSION
	.align		4
        /*0000*/ 	.byte	0x04, 0x37
        /*0002*/ 	.short	(.L_31 - .L_30)
.L_30:
        /*0004*/ 	.word	0x00000082


	//----- nvinfo : EIATTR_KPARAM_INFO
	.align		4
.L_31:
        /*0008*/ 	.byte	0x04, 0x17
        /*000a*/ 	.short	(.L_33 - .L_32)
.L_32:
        /*000c*/ 	.word	0x00000000
        /*0010*/ 	.short	0x0002
        /*0012*/ 	.short	0x0010
        /*0014*/ 	.byte	0x00, 0xf5, 0x21, 0x00


	//----- nvinfo : EIATTR_KPARAM_INFO
	.align		4
.L_33:
        /*0018*/ 	.byte	0x04, 0x17
        /*001a*/ 	.short	(.L_35 - .L_34)
.L_34:
        /*001c*/ 	.word	0x00000000
        /*0020*/ 	.short	0x0001
        /*0022*/ 	.short	0x0008
        /*0024*/ 	.byte	0x00, 0xf5, 0x21, 0x00


	//----- nvinfo : EIATTR_KPARAM_INFO
	.align		4
.L_35:
        /*0028*/ 	.byte	0x04, 0x17
        /*002a*/ 	.short	(.L_37 - .L_36)
.L_36:
        /*002c*/ 	.word	0x00000000
        /*0030*/ 	.short	0x0000
        /*0032*/ 	.short	0x0000
        /*0034*/ 	.byte	0x00, 0xf0, 0x21, 0x00


	//----- nvinfo : EIATTR_SPARSE_MMA_MASK
	.align		4
.L_37:
        /*0038*/ 	.byte	0x03, 0x50
        /*003a*/ 	.short	0x0000


	//----- nvinfo : EIATTR_MAXREG_COUNT
	.align		4
        /*003c*/ 	.byte	0x03, 0x1b
        /*003e*/ 	.short	0x00ff


	//----- nvinfo : EIATTR_MERCURY_ISA_VERSION
	.align		4
        /*0040*/ 	.byte	0x03, 0x5f
        /*0042*/ 	.short	0x0101


	//----- nvinfo : EIATTR_VRC_CTA_INIT_COUNT
	.align		4
        /*0044*/ 	.byte	0x02, 0x4a
	.zero		1
	.zero		1


	//----- nvinfo : EIATTR_EXIT_INSTR_OFFSETS
	.align		4
        /*0048*/ 	.byte	0x04, 0x1c
        /*004a*/ 	.short	(.L_39 - .L_38)


	//   ....[0]....
.L_38:
        /*004c*/ 	.word	0x000000e0


	//----- nvinfo : EIATTR_CBANK_PARAM_SIZE
	.align		4
.L_39:
        /*0050*/ 	.byte	0x03, 0x19
        /*0052*/ 	.short	0x0018


	//----- nvinfo : EIATTR_PARAM_CBANK
	.align		4
        /*0054*/ 	.byte	0x04, 0x0a
        /*0056*/ 	.short	(.L_41 - .L_40)
	.align		4
.L_40:
        /*0058*/ 	.word	index@(.nv.constant0._Z11LargeKernellPfS_)
        /*005c*/ 	.short	0x0380
        /*005e*/ 	.short	0x0018


	//----- nvinfo : EIATTR_SW_WAR
	.align		4
.L_41:
        /*0060*/ 	.byte	0x04, 0x36
        /*0062*/ 	.short	(.L_43 - .L_42)
.L_42:
        /*0064*/ 	.word	0x00000008
.L_43:


//--------------------- .nv.callgraph             --------------------------
	.section	.nv.callgraph,"",@"SHT_CUDA_CALLGRAPH"
	.align	4
	.sectionentsize	8
	.align		4
        /*0000*/ 	.word	0x00000000
	.align		4
        /*0004*/ 	.word	0xffffffff
	.align		4
        /*0008*/ 	.word	0x00000000
	.align		4
        /*000c*/ 	.word	0xfffffffe
	.align		4
        /*0010*/ 	.word	0x00000000
	.align		4
        /*0014*/ 	.word	0xfffffffd
	.align		4
        /*0018*/ 	.word	0x00000000
	.align		4
        /*001c*/ 	.word	0xfffffffc


//--------------------- .text._Z6KernellPfS_S_S_  --------------------------
	.section	.text._Z6KernellPfS_S_S_,"ax",@progbits
	.align	128
        .global         _Z6KernellPfS_S_S_
        .type           _Z6KernellPfS_S_S_,@function
        .size           _Z6KernellPfS_S_S_,(.L_x_2 - _Z6KernellPfS_S_S_)
        .other          _Z6KernellPfS_S_S_,@"STO_CUDA_ENTRY STV_DEFAULT"
_Z6KernellPfS_S_S_:
.text._Z6KernellPfS_S_S_:
[----:B------:R-:W-:Y:S01]  /*0000*/  LDC R1, c[0x0][0x37c] ;  /* 0x0000df00ff017b82 */ /* 0x000fe20000000800 */
[----:B------:R-:W0:Y:S07]  /*0010*/  S2R R0, SR_TID.X ;  /* 0x0000000000007919 */ /* 0x000e2e0000002100 */
[----:B------:R-:W0:Y:S01]  /*0020*/  S2UR UR6, SR_CTAID.X ;  /* 0x00000000000679c3 */ /* 0x000e220000002500 */
[----:B------:R-:W1:Y:S07]  /*0030*/  LDCU.64 UR4, c[0x0][0x358] ;  /* 0x00006b00ff0477ac */ /* 0x000e6e0008000a00 */
[----:B------:R-:W0:Y:S08]  /*0040*/  LDC R7, c[0x0][0x360] ;  /* 0x0000d800ff077b82 */ /* 0x000e300000000800 */
[----:B------:R-:W2:Y:S08]  /*0050*/  LDC.64 R2, c[0x0][0x388] ;  /* 0x0000e200ff027b82 */ /* 0x000eb00000000a00 */
[----:B------:R-:W3:Y:S01]  /*0060*/  LDC.64 R4, c[0x0][0x390] ;  /* 0x0000e400ff047b82 */ /* 0x000ee20000000a00 */
[----:B0-----:R-:W-:-:S04]  /*0070*/  IMAD R7, R7, UR6, R0 ;  /* 0x0000000607077c24 */ /* 0x001fc8000f8e0200 */
[----:B--2---:R-:W-:-:S06]  /*0080*/  IMAD.WIDE.U32 R2, R7, 0x4, R2 ;  /* 0x0000000407027825 */ /* 0x004fcc00078e0002 */
[----:B-1----:R-:W2:Y:S01]  /*0090*/  LDG.E R2, desc[UR4][R2.64] ;  /* 0x0000000402027981 */ /* 0x002ea2000c1e1900 */
[----:B---3--:R-:W-:-:S04]  /*00a0*/  IMAD.WIDE.U32 R4, R7, 0x4, R4 ;  /* 0x0000000407047825 */ /* 0x008fc800078e0004 */
[----:B--2---:R-:W-:-:S04]  /*00b0*/  FADD R0, R2, 1 ;  /* 0x3f80000002007421 */ /* 0x004fc80000000000 */
[----:B------:R-:W-:-:S05]  /*00c0*/  FMUL R7, R0, 0.5 ;  /* 0x3f00000000077820 */ /* 0x000fca0000400000 */
[----:B------:R-:W-:Y:S01]  /*00d0*/  STG.E desc[UR4][R4.64], R7 ;  /* 0x0000000704007986 */ /* 0x000fe2000c101904 */
[----:B------:R-:W-:Y:S05]  /*00e0*/  EXIT ;  /* 0x000000000000794d */ /* 0x000fea0003800000 */
.L_x_0:
[----:B------:R-:W-:-:S00]  /*00f0*/  BRA `(.L_x_0) ;  /* 0xfffffffc00fc7947 */ /* 0x000fc0000383ffff */
[----:B------:R-:W-:-:S00]  /*0100*/  NOP ;  /* 0x0000000000007918 */ /* 0x000fc00000000000 */
[----:B------:R-:W-:-:S00]  /*0110*/  NOP ;  /* 0x0000000000007918 */ /* 0x000fc00000000000 */
[----:B------:R-:W-:-:S00]  /*0120*/  NOP ;  /* 0x0000000000007918 */ /* 0x000fc00000000000 */
[----:B------:R-:W-:-:S00]  /*0130*/  NOP ;  /* 0x0000000000007918 */ /* 0x000fc00000000000 */
[----:B------:R-:W-:-:S00]  /*0140*/  NOP ;  /* 0x0000000000007918 */ /* 0x000fc00000000000 */
[----:B------:R-:W-:-:S00]  /*0150*/  NOP ;  /* 0x0000000000007918 */ /* 0x000fc00000000000 */
[----:B------:R-:W-:-:S00]  /*0160*/  NOP ;  /* 0x0000000000007918 */ /* 0x000fc00000000000 */
[----:B------:R-:W-:-:S00]  /*0170*/  NOP ;  /* 0x0000000000007918 */ /* 0x000fc00000000000 */
.L_x_2:


//--------------------- .text._Z11LargeKernellPfS_ --------------------------
	.section	.text._Z11LargeKernellPfS_,"ax",@progbits
	.align	128
        .global         _Z11LargeKernellPfS_
        .type           _Z11LargeKernellPfS_,@function
        .size           _Z11LargeKernellPfS_,(.L_x_3 - _Z11LargeKernellPfS_)
        .other          _Z11LargeKernellPfS_,@"STO_CUDA_ENTRY STV_DEFAULT"
_Z11LargeKernellPfS_:
.text._Z11LargeKernellPfS_:
        /* <DEDUP_REMOVED lines=15> */
.L_x_1:
        /* <DEDUP_REMOVED lines=9> */
.L_x_3:


//--------------------- .nv.shared.reserved.0     --------------------------
	.section	.nv.shared.reserved.0,"aw",@nobits
	.weak		__nv_reservedSMEM_offset_0_alias
	.size		__nv_reservedSMEM_offset_0_alias, 0, 64
	.other		__nv_reservedSMEM_offset_0_alias,@"STO_CUDA_RESERVED_SHARED STV_DEFAULT"
__nv_reservedSMEM_offset_0_alias:
	.zero		0
	.zero		64


//--------------------- .nv.constant0._Z6KernellPfS_S_S_ --------------------------
	.section	.nv.constant0._Z6KernellPfS_S_S_,"a",@progbits
	.sectionflags	@""
	.align	4
.nv.constant0._Z6KernellPfS_S_S_:
	.zero		936


//--------------------- .nv.constant0._Z11LargeKernellPfS_ --------------------------
	.section	.nv.constant0._Z11LargeKernellPfS_,"a",@progbits
	.sectionflags	@""
	.align	4
.nv.constant0._Z11LargeKernellPfS_:
	.zero		920


//--------------------- SYMBOLS --------------------------

	.type		.nv.reservedSmem.offset0,@object
	.size		.nv.reservedSmem.offset0,0x4
